//
// Generated by NVIDIA NVVM Compiler
//
// Compiler Build ID: CL-36424714
// Cuda compilation tools, release 13.0, V13.0.88
// Based on NVVM 20.0.0
//

.version 9.0
.target sm_100
.address_size 64

	// .globl	_Z22sq_mat_mul_kernel_optiPfS_S_i
// _ZZ22sq_mat_mul_kernel_optiPfS_S_iE6tile_A has been demoted
// _ZZ22sq_mat_mul_kernel_optiPfS_S_iE6tile_B has been demoted

.visible .entry _Z22sq_mat_mul_kernel_optiPfS_S_i(
	.param .u64 .ptr .align 1 _Z22sq_mat_mul_kernel_optiPfS_S_i_param_0,
	.param .u64 .ptr .align 1 _Z22sq_mat_mul_kernel_optiPfS_S_i_param_1,
	.param .u64 .ptr .align 1 _Z22sq_mat_mul_kernel_optiPfS_S_i_param_2,
	.param .u32 _Z22sq_mat_mul_kernel_optiPfS_S_i_param_3
)
{
	.reg .pred 	%p<40>;
	.reg .b32 	%r<77>;
	.reg .b32 	%f<207>;
	.reg .b64 	%rd<13>;
	// demoted variable
	.shared .align 4 .b8 _ZZ22sq_mat_mul_kernel_optiPfS_S_iE6tile_A[4096];
	// demoted variable
	.shared .align 4 .b8 _ZZ22sq_mat_mul_kernel_optiPfS_S_iE6tile_B[4096];
	ld.param.u64 	%rd3, [_Z22sq_mat_mul_kernel_optiPfS_S_i_param_0];
	ld.param.u64 	%rd4, [_Z22sq_mat_mul_kernel_optiPfS_S_i_param_1];
	ld.param.u64 	%rd5, [_Z22sq_mat_mul_kernel_optiPfS_S_i_param_2];
	ld.param.u32 	%r25, [_Z22sq_mat_mul_kernel_optiPfS_S_i_param_3];
	mov.u32 	%r71, %tid.x;
	mov.u32 	%r73, %tid.y;
	mov.u32 	%r26, %ctaid.y;
	mov.u32 	%r27, %ntid.y;
	mad.lo.s32 	%r3, %r26, %r27, %r73;
	mov.u32 	%r28, %ctaid.x;
	mov.u32 	%r29, %ntid.x;
	mad.lo.s32 	%r4, %r28, %r29, %r71;
	setp.lt.s32 	%p1, %r25, 1;
	mov.f32 	%f174, 0f00000000;
	@%p1 bra 	$L__BB0_71;
	add.s32 	%r31, %r25, 31;
	shr.u32 	%r32, %r31, 5;
	shl.b32 	%r33, %r73, 7;
	mov.u32 	%r34, _ZZ22sq_mat_mul_kernel_optiPfS_S_iE6tile_A;
	add.s32 	%r5, %r34, %r33;
	shl.b32 	%r35, %r71, 2;
	add.s32 	%r6, %r5, %r35;
	mov.u32 	%r36, _ZZ22sq_mat_mul_kernel_optiPfS_S_iE6tile_B;
	add.s32 	%r8, %r36, %r35;
	add.s32 	%r7, %r8, %r33;
	neg.s32 	%r76, %r32;
	mad.lo.s32 	%r74, %r73, %r25, %r4;
	shl.b32 	%r11, %r25, 5;
	mad.lo.s32 	%r72, %r25, %r3, %r71;
	cvta.to.global.u64 	%rd1, %rd3;
	cvta.to.global.u64 	%rd2, %rd4;
	mov.f32 	%f174, 0f00000000;
	mov.b32 	%r75, 15;
$L__BB0_2:
	setp.ge.u32 	%p2, %r3, %r25;
	setp.ge.s32 	%p3, %r71, %r25;
	mov.f32 	%f172, 0f00000000;
	or.pred  	%p4, %p2, %p3;
	@%p4 bra 	$L__BB0_4;
	mul.wide.u32 	%rd6, %r72, 4;
	add.s64 	%rd7, %rd1, %rd6;
	ld.global.f32 	%f172, [%rd7];
$L__BB0_4:
	st.shared.f32 	[%r6], %f172;
	mov.f32 	%f173, 0f00000000;
	max.s32 	%r37, %r4, %r73;
	setp.ge.s32 	%p5, %r37, %r25;
	@%p5 bra 	$L__BB0_6;
	mul.wide.s32 	%rd8, %r74, 4;
	add.s64 	%rd9, %rd2, %rd8;
	ld.global.f32 	%f173, [%rd9];
$L__BB0_6:
	st.shared.f32 	[%r7], %f173;
	bar.sync 	0;
	add.s32 	%r38, %r75, -15;
	setp.ge.s32 	%p6, %r38, %r25;
	@%p6 bra 	$L__BB0_8;
	ld.shared.f32 	%f75, [%r5];
	ld.shared.f32 	%f76, [%r8];
	add.f32 	%f77, %f75, %f76;
	add.f32 	%f174, %f174, %f77;
$L__BB0_8:
	add.s32 	%r39, %r75, -14;
	setp.ge.s32 	%p7, %r39, %r25;
	@%p7 bra 	$L__BB0_10;
	ld.shared.f32 	%f78, [%r5+4];
	ld.shared.f32 	%f79, [%r8+128];
	add.f32 	%f80, %f78, %f79;
	add.f32 	%f174, %f174, %f80;
$L__BB0_10:
	add.s32 	%r40, %r75, -13;
	setp.ge.s32 	%p8, %r40, %r25;
	@%p8 bra 	$L__BB0_12;
	ld.shared.f32 	%f81, [%r5+8];
	ld.shared.f32 	%f82, [%r8+256];
	add.f32 	%f83, %f81, %f82;
	add.f32 	%f174, %f174, %f83;
$L__BB0_12:
	add.s32 	%r41, %r75, -12;
	setp.ge.s32 	%p9, %r41, %r25;
	@%p9 bra 	$L__BB0_14;
	ld.shared.f32 	%f84, [%r5+12];
	ld.shared.f32 	%f85, [%r8+384];
	add.f32 	%f86, %f84, %f85;
	add.f32 	%f174, %f174, %f86;
$L__BB0_14:
	add.s32 	%r42, %r75, -11;
	setp.ge.s32 	%p10, %r42, %r25;
	@%p10 bra 	$L__BB0_16;
	ld.shared.f32 	%f87, [%r5+16];
	ld.shared.f32 	%f88, [%r8+512];
	add.f32 	%f89, %f87, %f88;
	add.f32 	%f174, %f174, %f89;
$L__BB0_16:
	add.s32 	%r43, %r75, -10;
	setp.ge.s32 	%p11, %r43, %r25;
	@%p11 bra 	$L__BB0_18;
	ld.shared.f32 	%f90, [%r5+20];
	ld.shared.f32 	%f91, [%r8+640];
	add.f32 	%f92, %f90, %f91;
	add.f32 	%f174, %f174, %f92;
$L__BB0_18:
	add.s32 	%r44, %r75, -9;
	setp.ge.s32 	%p12, %r44, %r25;
	@%p12 bra 	$L__BB0_20;
	ld.shared.f32 	%f93, [%r5+24];
	ld.shared.f32 	%f94, [%r8+768];
	add.f32 	%f95, %f93, %f94;
	add.f32 	%f174, %f174, %f95;
$L__BB0_20:
	add.s32 	%r45, %r75, -8;
	setp.ge.s32 	%p13, %r45, %r25;
	@%p13 bra 	$L__BB0_22;
	ld.shared.f32 	%f96, [%r5+28];
	ld.shared.f32 	%f97, [%r8+896];
	add.f32 	%f98, %f96, %f97;
	add.f32 	%f174, %f174, %f98;
$L__BB0_22:
	add.s32 	%r46, %r75, -7;
	setp.ge.s32 	%p14, %r46, %r25;
	@%p14 bra 	$L__BB0_24;
	ld.shared.f32 	%f99, [%r5+32];
	ld.shared.f32 	%f100, [%r8+1024];
	add.f32 	%f101, %f99, %f100;
	add.f32 	%f174, %f174, %f101;
$L__BB0_24:
	add.s32 	%r47, %r75, -6;
	setp.ge.s32 	%p15, %r47, %r25;
	@%p15 bra 	$L__BB0_26;
	ld.shared.f32 	%f102, [%r5+36];
	ld.shared.f32 	%f103, [%r8+1152];
	add.f32 	%f104, %f102, %f103;
	add.f32 	%f174, %f174, %f104;
$L__BB0_26:
	add.s32 	%r48, %r75, -5;
	setp.ge.s32 	%p16, %r48, %r25;
	@%p16 bra 	$L__BB0_28;
	ld.shared.f32 	%f105, [%r5+40];
	ld.shared.f32 	%f106, [%r8+1280];
	add.f32 	%f107, %f105, %f106;
	add.f32 	%f174, %f174, %f107;
$L__BB0_28:
	add.s32 	%r49, %r75, -4;
	setp.ge.s32 	%p17, %r49, %r25;
	@%p17 bra 	$L__BB0_30;
	ld.shared.f32 	%f108, [%r5+44];
	ld.shared.f32 	%f109, [%r8+1408];
	add.f32 	%f110, %f108, %f109;
	add.f32 	%f174, %f174, %f110;
$L__BB0_30:
	add.s32 	%r50, %r75, -3;
	setp.ge.s32 	%p18, %r50, %r25;
	@%p18 bra 	$L__BB0_32;
	ld.shared.f32 	%f111, [%r5+48];
	ld.shared.f32 	%f112, [%r8+1536];
	add.f32 	%f113, %f111, %f112;
	add.f32 	%f174, %f174, %f113;
$L__BB0_32:
	add.s32 	%r51, %r75, -2;
	setp.ge.s32 	%p19, %r51, %r25;
	@%p19 bra 	$L__BB0_34;
	ld.shared.f32 	%f114, [%r5+52];
	ld.shared.f32 	%f115, [%r8+1664];
	add.f32 	%f116, %f114, %f115;
	add.f32 	%f174, %f174, %f116;
$L__BB0_34:
	add.s32 	%r52, %r75, -1;
	setp.ge.s32 	%p20, %r52, %r25;
	@%p20 bra 	$L__BB0_36;
	ld.shared.f32 	%f117, [%r5+56];
	ld.shared.f32 	%f118, [%r8+1792];
	add.f32 	%f119, %f117, %f118;
	add.f32 	%f174, %f174, %f119;
$L__BB0_36:
	setp.ge.s32 	%p21, %r75, %r25;
	@%p21 bra 	$L__BB0_38;
	ld.shared.f32 	%f120, [%r5+60];
	ld.shared.f32 	%f121, [%r8+1920];
	add.f32 	%f122, %f120, %f121;
	add.f32 	%f174, %f174, %f122;
$L__BB0_38:
	add.s32 	%r53, %r75, 1;
	setp.ge.s32 	%p22, %r53, %r25;
	@%p22 bra 	$L__BB0_40;
	ld.shared.f32 	%f123, [%r5+64];
	ld.shared.f32 	%f124, [%r8+2048];
	add.f32 	%f125, %f123, %f124;
	add.f32 	%f174, %f174, %f125;
$L__BB0_40:
	add.s32 	%r54, %r75, 2;
	setp.ge.s32 	%p23, %r54, %r25;
	@%p23 bra 	$L__BB0_42;
	ld.shared.f32 	%f126, [%r5+68];
	ld.shared.f32 	%f127, [%r8+2176];
	add.f32 	%f128, %f126, %f127;
	add.f32 	%f174, %f174, %f128;
$L__BB0_42:
	add.s32 	%r55, %r75, 3;
	setp.ge.s32 	%p24, %r55, %r25;
	@%p24 bra 	$L__BB0_44;
	ld.shared.f32 	%f129, [%r5+72];
	ld.shared.f32 	%f130, [%r8+2304];
	add.f32 	%f131, %f129, %f130;
	add.f32 	%f174, %f174, %f131;
$L__BB0_44:
	add.s32 	%r56, %r75, 4;
	setp.ge.s32 	%p25, %r56, %r25;
	@%p25 bra 	$L__BB0_46;
	ld.shared.f32 	%f132, [%r5+76];
	ld.shared.f32 	%f133, [%r8+2432];
	add.f32 	%f134, %f132, %f133;
	add.f32 	%f174, %f174, %f134;
$L__BB0_46:
	add.s32 	%r57, %r75, 5;
	setp.ge.s32 	%p26, %r57, %r25;
	@%p26 bra 	$L__BB0_48;
	ld.shared.f32 	%f135, [%r5+80];
	ld.shared.f32 	%f136, [%r8+2560];
	add.f32 	%f137, %f135, %f136;
	add.f32 	%f174, %f174, %f137;
$L__BB0_48:
	add.s32 	%r58, %r75, 6;
	setp.ge.s32 	%p27, %r58, %r25;
	@%p27 bra 	$L__BB0_50;
	ld.shared.f32 	%f138, [%r5+84];
	ld.shared.f32 	%f139, [%r8+2688];
	add.f32 	%f140, %f138, %f139;
	add.f32 	%f174, %f174, %f140;
$L__BB0_50:
	add.s32 	%r59, %r75, 7;
	setp.ge.s32 	%p28, %r59, %r25;
	@%p28 bra 	$L__BB0_52;
	ld.shared.f32 	%f141, [%r5+88];
	ld.shared.f32 	%f142, [%r8+2816];
	add.f32 	%f143, %f141, %f142;
	add.f32 	%f174, %f174, %f143;
$L__BB0_52:
	add.s32 	%r60, %r75, 8;
	setp.ge.s32 	%p29, %r60, %r25;
	@%p29 bra 	$L__BB0_54;
	ld.shared.f32 	%f144, [%r5+92];
	ld.shared.f32 	%f145, [%r8+2944];
	add.f32 	%f146, %f144, %f145;
	add.f32 	%f174, %f174, %f146;
$L__BB0_54:
	add.s32 	%r61, %r75, 9;
	setp.ge.s32 	%p30, %r61, %r25;
	@%p30 bra 	$L__BB0_56;
	ld.shared.f32 	%f147, [%r5+96];
	ld.shared.f32 	%f148, [%r8+3072];
	add.f32 	%f149, %f147, %f148;
	add.f32 	%f174, %f174, %f149;
$L__BB0_56:
	add.s32 	%r62, %r75, 10;
	setp.ge.s32 	%p31, %r62, %r25;
	@%p31 bra 	$L__BB0_58;
	ld.shared.f32 	%f150, [%r5+100];
	ld.shared.f32 	%f151, [%r8+3200];
	add.f32 	%f152, %f150, %f151;
	add.f32 	%f174, %f174, %f152;
$L__BB0_58:
	add.s32 	%r63, %r75, 11;
	setp.ge.s32 	%p32, %r63, %r25;
	@%p32 bra 	$L__BB0_60;
	ld.shared.f32 	%f153, [%r5+104];
	ld.shared.f32 	%f154, [%r8+3328];
	add.f32 	%f155, %f153, %f154;
	add.f32 	%f174, %f174, %f155;
$L__BB0_60:
	add.s32 	%r64, %r75, 12;
	setp.ge.s32 	%p33, %r64, %r25;
	@%p33 bra 	$L__BB0_62;
	ld.shared.f32 	%f156, [%r5+108];
	ld.shared.f32 	%f157, [%r8+3456];
	add.f32 	%f158, %f156, %f157;
	add.f32 	%f174, %f174, %f158;
$L__BB0_62:
	add.s32 	%r65, %r75, 13;
	setp.ge.s32 	%p34, %r65, %r25;
	@%p34 bra 	$L__BB0_64;
	ld.shared.f32 	%f159, [%r5+112];
	ld.shared.f32 	%f160, [%r8+3584];
	add.f32 	%f161, %f159, %f160;
	add.f32 	%f174, %f174, %f161;
$L__BB0_64:
	add.s32 	%r66, %r75, 14;
	setp.ge.s32 	%p35, %r66, %r25;
	@%p35 bra 	$L__BB0_66;
	ld.shared.f32 	%f162, [%r5+116];
	ld.shared.f32 	%f163, [%r8+3712];
	add.f32 	%f164, %f162, %f163;
	add.f32 	%f174, %f174, %f164;
$L__BB0_66:
	add.s32 	%r67, %r75, 15;
	setp.ge.s32 	%p36, %r67, %r25;
	@%p36 bra 	$L__BB0_68;
	ld.shared.f32 	%f165, [%r5+120];
	ld.shared.f32 	%f166, [%r8+3840];
	add.f32 	%f167, %f165, %f166;
	add.f32 	%f174, %f174, %f167;
$L__BB0_68:
	add.s32 	%r68, %r75, 16;
	setp.ge.s32 	%p37, %r68, %r25;
	@%p37 bra 	$L__BB0_70;
	ld.shared.f32 	%f168, [%r5+124];
	ld.shared.f32 	%f169, [%r8+3968];
	add.f32 	%f170, %f168, %f169;
	add.f32 	%f174, %f174, %f170;
$L__BB0_70:
	bar.sync 	0;
	add.s32 	%r76, %r76, 1;
	setp.ne.s32 	%p38, %r76, 0;
	add.s32 	%r75, %r75, 32;
	add.s32 	%r74, %r74, %r11;
	add.s32 	%r73, %r73, 32;
	add.s32 	%r72, %r72, 32;
	add.s32 	%r71, %r71, 32;
	@%p38 bra 	$L__BB0_2;
$L__BB0_71:
	max.s32 	%r69, %r3, %r4;
	setp.ge.s32 	%p39, %r69, %r25;
	@%p39 bra 	$L__BB0_73;
	mad.lo.s32 	%r70, %r25, %r3, %r4;
	cvta.to.global.u64 	%rd10, %rd5;
	mul.wide.s32 	%rd11, %r70, 4;
	add.s64 	%rd12, %rd10, %rd11;
	st.global.f32 	[%rd12], %f174;
$L__BB0_73:
	ret;

}


// ===== COMPILED SASS (sm_100) =====

	.target	sm_100

	.elftype	@"ET_EXEC"


//--------------------- .note.nv.tkinfo           --------------------------
	.section	.note.nv.tkinfo,"",@"SHT_NOTE"
	.sectionflags	@"SHF_NOTE_NV_TKINFO"
	.tkinfo
        /*0018*/ 	.word	0x00000002
        /*0030*/ 	.string	""
        /*0030*/ 	.string	"ptxas"
        /*0030*/ 	.string	"Cuda compilation tools, release 13.0, V13.0.88"
        /*0030*/ 	.string	"Build cuda_13.0.r13.0/compiler.36424714_0"
        /*0030*/ 	.string	"-arch sm_100 -m 64 "



//--------------------- .note.nv.cuinfo           --------------------------
	.section	.note.nv.cuinfo,"",@"SHT_NOTE"
	.sectionflags	@"SHF_NOTE_NV_CUINFO"
        /*0018*/ 	.short	0x0002
        /*001a*/ 	.short	0x0064
        /*001c*/ 	.short	0x0082
	.zero		2


//--------------------- .nv.info                  --------------------------
	.section	.nv.info,"",@"SHT_CUDA_INFO"
	.align	4


	//----- nvinfo : EIATTR_REGCOUNT
	.align		4
        /*0000*/ 	.byte	0x04, 0x2f
        /*0002*/ 	.short	(.L_1 - .L_0)
	.align		4
.L_0:
        /*0004*/ 	.word	index@(_Z22sq_mat_mul_kernel_optiPfS_S_i)
        /*0008*/ 	.word	0x0000001f


	//----- nvinfo : EIATTR_FRAME_SIZE
	.align		4
.L_1:
        /*000c*/ 	.byte	0x04, 0x11
        /*000e*/ 	.short	(.L_3 - .L_2)
	.align		4
.L_2:
        /*0010*/ 	.word	index@(_Z22sq_mat_mul_kernel_optiPfS_S_i)
        /*0014*/ 	.word	0x00000000


	//----- nvinfo : EIATTR_MIN_STACK_SIZE
	.align		4
.L_3:
        /*0018*/ 	.byte	0x04, 0x12
        /*001a*/ 	.short	(.L_5 - .L_4)
	.align		4
.L_4:
        /*001c*/ 	.word	index@(_Z22sq_mat_mul_kernel_optiPfS_S_i)
        /*0020*/ 	.word	0x00000000
.L_5:


//--------------------- .nv.compat                --------------------------
	.section	.nv.compat,"",@"SHT_CUDA_COMPAT_INFO"
	.align	4
        /*0000*/ 	.byte	0x02, 0x09, 0x00, 0x00, 0x02, 0x02, 0x01, 0x00, 0x02, 0x05, 0x05, 0x00, 0x03, 0x07, 0x01, 0x01
        /*0010*/ 	.byte	0x02, 0x03, 0x00, 0x00, 0x02, 0x06, 0x01, 0x00, 0x04, 0x0b, 0x08, 0x00, 0x09, 0x00, 0x00, 0x00
        /*0020*/ 	.byte	0x00, 0x00, 0x00, 0x00


//--------------------- .nv.info._Z22sq_mat_mul_kernel_optiPfS_S_i --------------------------
	.section	.nv.info._Z22sq_mat_mul_kernel_optiPfS_S_i,"",@"SHT_CUDA_INFO"
	.sectionflags	@""
	.align	4


	//----- nvinfo : EIATTR_CUDA_API_VERSION
	.align		4
        /*0000*/ 	.byte	0x04, 0x37
        /*0002*/ 	.short	(.L_7 - .L_6)
.L_6:
        /*0004*/ 	.word	0x00000082


	//----- nvinfo : EIATTR_KPARAM_INFO
	.align		4
.L_7:
        /*0008*/ 	.byte	0x04, 0x17
        /*000a*/ 	.short	(.L_9 - .L_8)
.L_8:
        /*000c*/ 	.word	0x00000000
        /*0010*/ 	.short	0x0003
        /*0012*/ 	.short	0x0018
        /*0014*/ 	.byte	0x00, 0xf0, 0x11, 0x00


	//----- nvinfo : EIATTR_KPARAM_INFO
	.align		4
.L_9:
        /*0018*/ 	.byte	0x04, 0x17
        /*001a*/ 	.short	(.L_11 - .L_10)
.L_10:
        /*001c*/ 	.word	0x00000000
        /*0020*/ 	.short	0x0002
        /*0022*/ 	.short	0x0010
        /*0024*/ 	.byte	0x00, 0xf5, 0x21, 0x00


	//----- nvinfo : EIATTR_KPARAM_INFO
	.align		4
.L_11:
        /*0028*/ 	.byte	0x04, 0x17
        /*002a*/ 	.short	(.L_13 - .L_12)
.L_12:
        /*002c*/ 	.word	0x00000000
        /*0030*/ 	.short	0x0001
        /*0032*/ 	.short	0x0008
        /*0034*/ 	.byte	0x00, 0xf5, 0x21, 0x00


	//----- nvinfo : EIATTR_KPARAM_INFO
	.align		4
.L_13:
        /*0038*/ 	.byte	0x04, 0x17
        /*003a*/ 	.short	(.L_15 - .L_14)
.L_14:
        /*003c*/ 	.word	0x00000000
        /*0040*/ 	.short	0x0000
        /*0042*/ 	.short	0x0000
        /*0044*/ 	.byte	0x00, 0xf5, 0x21, 0x00


	//----- nvinfo : EIATTR_SPARSE_MMA_MASK
	.align		4
.L_15:
        /*0048*/ 	.byte	0x03, 0x50
        /*004a*/ 	.short	0x0000


	//----- nvinfo : EIATTR_MAXREG_COUNT
	.align		4
        /*004c*/ 	.byte	0x03, 0x1b
        /*004e*/ 	.short	0x00ff


	//----- nvinfo : EIATTR_NUM_BARRIERS
	.align		4
        /*0050*/ 	.byte	0x02, 0x4c
        /*0052*/ 	.byte	0x01
	.zero		1


	//----- nvinfo : EIATTR_MERCURY_ISA_VERSION
	.align		4
        /*0054*/ 	.byte	0x03, 0x5f
        /*0056*/ 	.short	0x0101


	//----- nvinfo : EIATTR_VRC_CTA_INIT_COUNT
	.align		4
        /*0058*/ 	.byte	0x02, 0x4a
	.zero		1
	.zero		1


	//----- nvinfo : EIATTR_EXIT_INSTR_OFFSETS
	.align		4
        /*005c*/ 	.byte	0x04, 0x1c
        /*005e*/ 	.short	(.L_17 - .L_16)


	//   ....[0]....
.L_16:
        /*0060*/ 	.word	0x00000f90


	//   ....[1]....
        /*0064*/ 	.word	0x00000fe0


	//----- nvinfo : EIATTR_CBANK_PARAM_SIZE
	.align		4
.L_17:
        /*0068*/ 	.byte	0x03, 0x19
        /*006a*/ 	.short	0x001c


	//----- nvinfo : EIATTR_PARAM_CBANK
	.align		4
        /*006c*/ 	.byte	0x04, 0x0a
        /*006e*/ 	.short	(.L_19 - .L_18)
	.align		4
.L_18:
        /*0070*/ 	.word	index@(.nv.constant0._Z22sq_mat_mul_kernel_optiPfS_S_i)
        /*0074*/ 	.short	0x0380
        /*0076*/ 	.short	0x001c


	//----- nvinfo : EIATTR_SW_WAR
	.align		4
.L_19:
        /*0078*/ 	.byte	0x04, 0x36
        /*007a*/ 	.short	(.L_21 - .L_20)
.L_20:
        /*007c*/ 	.word	0x00000008
.L_21:


//--------------------- .nv.callgraph             --------------------------
	.section	.nv.callgraph,"",@"SHT_CUDA_CALLGRAPH"
	.align	4
	.sectionentsize	8
	.align		4
        /*0000*/ 	.word	0x00000000
	.align		4
        /*0004*/ 	.word	0xffffffff
	.align		4
        /*0008*/ 	.word	0x00000000
	.align		4
        /*000c*/ 	.word	0xfffffffe
	.align		4
        /*0010*/ 	.word	0x00000000
	.align		4
        /*0014*/ 	.word	0xfffffffd
	.align		4
        /*0018*/ 	.word	0x00000000
	.align		4
        /*001c*/ 	.word	0xfffffffc


//--------------------- .text._Z22sq_mat_mul_kernel_optiPfS_S_i --------------------------
	.section	.text._Z22sq_mat_mul_kernel_optiPfS_S_i,"ax",@progbits
	.align	128
        .global         _Z22sq_mat_mul_kernel_optiPfS_S_i
        .type           _Z22sq_mat_mul_kernel_optiPfS_S_i,@function
        .size           _Z22sq_mat_mul_kernel_optiPfS_S_i,(.L_x_3 - _Z22sq_mat_mul_kernel_optiPfS_S_i)
        .other          _Z22sq_mat_mul_kernel_optiPfS_S_i,@"STO_CUDA_ENTRY STV_DEFAULT"
_Z22sq_mat_mul_kernel_optiPfS_S_i:
.text._Z22sq_mat_mul_kernel_optiPfS_S_i:
[----:B------:R-:W-:Y:S01]  /*0000*/  LDC R1, c[0x0][0x37c] ;  /* 0x0000df00ff017b82 */ /* 0x000fe20000000800 */
[----:B------:R-:W0:Y:S01]  /*0010*/  S2R R19, SR_TID.Y ;  /* 0x0000000000137919 */ /* 0x000e220000002200 */
[----:B------:R-:W1:Y:S06]  /*0020*/  LDCU UR6, c[0x0][0x398] ;  /* 0x00007300ff0677ac */ /* 0x000e6c0008000800 */
[----:B------:R-:W0:Y:S01]  /*0030*/  LDC R0, c[0x0][0x364] ;  /* 0x0000d900ff007b82 */ /* 0x000e220000000800 */
[----:B------:R-:W2:Y:S01]  /*0040*/  S2R R11, SR_TID.X ;  /* 0x00000000000b7919 */ /* 0x000ea20000002100 */
[----:B------:R-:W3:Y:S06]  /*0050*/  LDCU.64 UR8, c[0x0][0x358] ;  /* 0x00006b00ff0877ac */ /* 0x000eec0008000a00 */
[----:B------:R-:W0:Y:S08]  /*0060*/  S2UR UR4, SR_CTAID.Y ;  /* 0x00000000000479c3 */ /* 0x000e300000002600 */
[----:B------:R-:W2:Y:S01]  /*0070*/  S2UR UR5, SR_CTAID.X ;  /* 0x00000000000579c3 */ /* 0x000ea20000002500 */
[----:B-1----:R-:W-:-:S04]  /*0080*/  MOV R6, UR6 ;  /* 0x0000000600067c02 */ /* 0x002fc80008000f00 */
[----:B------:R-:W-:-:S03]  /*0090*/  ISETP.GE.AND P0, PT, R6, 0x1, PT ;  /* 0x000000010600780c */ /* 0x000fc60003f06270 */
[----:B------:R-:W2:Y:S01]  /*00a0*/  LDC R8, c[0x0][0x360] ;  /* 0x0000d800ff087b82 */ /* 0x000ea20000000800 */
[----:B0-----:R-:W-:Y:S02]  /*00b0*/  IMAD R7, R0, UR4, R19 ;  /* 0x0000000400077c24 */ /* 0x001fe4000f8e0213 */
[----:B------:R-:W-:Y:S02]  /*00c0*/  HFMA2 R0, -RZ, RZ, 0, 0 ;  /* 0x00000000ff007431 */ /* 0x000fe400000001ff */
[----:B--2---:R-:W-:-:S05]  /*00d0*/  IMAD R8, R8, UR5, R11 ;  /* 0x0000000508087c24 */ /* 0x004fca000f8e020b */
[----:B------:R-:W-:Y:S01]  /*00e0*/  VIMNMX R9, PT, PT, R7, R8, !PT ;  /* 0x0000000807097248 */ /* 0x000fe20007fe0100 */
[----:B---3--:R-:W-:Y:S06]  /*00f0*/  @!P0 BRA `(.L_x_0) ;  /* 0x0000000c00a08947 */ /* 0x008fec0003800000 */
[----:B------:R-:W0:Y:S01]  /*0100*/  S2UR UR6, SR_CgaCtaId ;  /* 0x00000000000679c3 */ /* 0x000e220000008800 */
[----:B------:R-:W-:Y:S01]  /*0110*/  UMOV UR4, 0x400 ;  /* 0x0000040000047882 */ /* 0x000fe20000000000 */
[----:B------:R-:W-:Y:S01]  /*0120*/  IADD3 R2, PT, PT, R6, 0x1f, RZ ;  /* 0x0000001f06027810 */ /* 0x000fe20007ffe0ff */
[----:B------:R-:W-:Y:S01]  /*0130*/  UIADD3 UR5, UPT, UPT, UR4, 0x1000, URZ ;  /* 0x0000100004057890 */ /* 0x000fe2000fffe0ff */
[----:B------:R-:W-:Y:S01]  /*0140*/  MOV R0, RZ ;  /* 0x000000ff00007202 */ /* 0x000fe20000000f00 */
[-C--:B------:R-:W-:Y:S01]  /*0150*/  IMAD R13, R19, R6.reuse, R8 ;  /* 0x00000006130d7224 */ /* 0x080fe200078e0208 */
[----:B------:R-:W-:Y:S01]  /*0160*/  SHF.R.U32.HI R2, RZ, 0x5, R2 ;  /* 0x00000005ff027819 */ /* 0x000fe20000011602 */
[----:B------:R-:W-:Y:S01]  /*0170*/  IMAD R15, R7, R6, R11 ;  /* 0x00000006070f7224 */ /* 0x000fe200078e020b */
[----:B------:R-:W1:Y:S02]  /*0180*/  LDC R10, c[0x0][0x398] ;  /* 0x0000e600ff0a7b82 */ /* 0x000e640000000800 */
[----:B------:R-:W-:Y:S01]  /*0190*/  IADD3 R18, PT, PT, -R2, RZ, RZ ;  /* 0x000000ff02127210 */ /* 0x000fe20007ffe1ff */
[----:B0-----:R-:W-:-:S02]  /*01a0*/  ULEA UR4, UR6, UR4, 0x18 ;  /* 0x0000000406047291 */ /* 0x001fc4000f8ec0ff */
[----:B------:R-:W-:-:S04]  /*01b0*/  ULEA UR5, UR6, UR5, 0x18 ;  /* 0x0000000506057291 */ /* 0x000fc8000f8ec0ff */
[----:B------:R-:W-:Y:S01]  /*01c0*/  LEA R12, R19, UR4, 0x7 ;  /* 0x00000004130c7c11 */ /* 0x000fe2000f8e38ff */
[----:B------:R-:W-:Y:S01]  /*01d0*/  UMOV UR4, 0xf ;  /* 0x0000000f00047882 */ /* 0x000fe20000000000 */
[C---:B------:R-:W-:Y:S02]  /*01e0*/  LEA R14, R11.reuse, UR5, 0x2 ;  /* 0x000000050b0e7c11 */ /* 0x040fe4000f8e10ff */
[----:B------:R-:W-:Y:S02]  /*01f0*/  LEA R17, R11, R12, 0x2 ;  /* 0x0000000c0b117211 */ /* 0x000fe400078e10ff */
[----:B------:R-:W-:-:S07]  /*0200*/  LEA R16, R19, R14, 0x7 ;  /* 0x0000000e13107211 */ /* 0x000fce00078e38ff */
.L_x_1:
[----:B-1----:R-:W-:Y:S02]  /*0210*/  MOV R6, R10 ;  /* 0x0000000a00067202 */ /* 0x002fe40000000f00 */
[----:B------:R-:W-:Y:S02]  /*0220*/  CS2R R20, SRZ ;  /* 0x0000000000147805 */ /* 0x000fe4000001ff00 */
[----:B------:R-:W-:Y:S02]  /*0230*/  VIMNMX R3, PT, PT, R8, R19, !PT ;  /* 0x0000001308037248 */ /* 0x000fe40007fe0100 */
[-C--:B------:R-:W-:Y:S02]  /*0240*/  ISETP.GE.AND P0, PT, R11, R6.reuse, PT ;  /* 0x000000060b00720c */ /* 0x080fe40003f06270 */
[-C--:B------:R-:W-:Y:S02]  /*0250*/  ISETP.GE.AND P1, PT, R3, R6.reuse, PT ;  /* 0x000000060300720c */ /* 0x080fe40003f26270 */
[----:B------:R-:W-:-:S11]  /*0260*/  ISETP.GE.U32.OR P0, PT, R7, R6, P0 ;  /* 0x000000060700720c */ /* 0x000fd60000706470 */
[----:B------:R-:W0:Y:S08]  /*0270*/  @!P1 LDC.64 R2, c[0x0][0x388] ;  /* 0x0000e200ff029b82 */ /* 0x000e300000000a00 */
[----:B------:R-:W1:Y:S01]  /*0280*/  @!P0 LDC.64 R4, c[0x0][0x380] ;  /* 0x0000e000ff048b82 */ /* 0x000e620000000a00 */
[----:B0-----:R-:W-:-:S05]  /*0290*/  @!P1 IMAD.WIDE R2, R13, 0x4, R2 ;  /* 0x000000040d029825 */ /* 0x001fca00078e0202 */
[----:B------:R-:W2:Y:S01]  /*02a0*/  @!P1 LDG.E R21, desc[UR8][R2.64] ;  /* 0x0000000802159981 */ /* 0x000ea2000c1e1900 */
[----:B-1----:R-:W-:-:S05]  /*02b0*/  @!P0 IMAD.WIDE.U32 R4, R15, 0x4, R4 ;  /* 0x000000040f048825 */ /* 0x002fca00078e0004 */
[----:B------:R-:W3:Y:S01]  /*02c0*/  @!P0 LDG.E R20, desc[UR8][R4.64] ;  /* 0x0000000804148981 */ /* 0x000ee2000c1e1900 */
[----:B------:R-:W-:-:S06]  /*02d0*/  UIADD3 UR5, UPT, UPT, UR4, -0xf, URZ ;  /* 0xfffffff104057890 */ /* 0x000fcc000fffe0ff */
[----:B------:R-:W-:Y:S01]  /*02e0*/  ISETP.LE.AND P5, PT, R6, UR5, PT ;  /* 0x0000000506007c0c */ /* 0x000fe2000bfa3270 */
        /* <DEDUP_REMOVED lines=8> */
[----:B------:R-:W-:Y:S02]  /*0370*/  UIADD3 UR5, UPT, UPT, UR4, -0xa, URZ ;  /* 0xfffffff604057890 */ /* 0x000fe4000fffe0ff */
[----:B------:R-:W-:-:S04]  /*0380*/  UIADD3 UR6, UPT, UPT, UR4, -0x9, URZ ;  /* 0xfffffff704067890 */ /* 0x000fc8000fffe0ff */
[C---:B------:R-:W-:Y:S02]  /*0390*/  ISETP.LE.AND P0, PT, R6.reuse, UR5, PT ;  /* 0x0000000506007c0c */ /* 0x040fe4000bf03270 */
[----:B------:R-:W-:Y:S01]  /*03a0*/  ISETP.LE.AND P6, PT, R6, UR6, PT ;  /* 0x0000000606007c0c */ /* 0x000fe2000bfc3270 */
[----:B------:R-:W-:Y:S02]  /*03b0*/  UIADD3 UR5, UPT, UPT, UR4, -0x8, URZ ;  /* 0xfffffff804057890 */ /* 0x000fe4000fffe0ff */
[----:B------:R-:W-:Y:S01]  /*03c0*/  UIADD3 UR6, UPT, UPT, UR4, -0x4, URZ ;  /* 0xfffffffc04067890 */ /* 0x000fe2000fffe0ff */
[----:B---3--:R-:W-:Y:S04]  /*03d0*/  STS [R17], R20 ;  /* 0x0000001411007388 */ /* 0x008fe80000000800 */
[----:B--2---:R-:W-:Y:S01]  /*03e0*/  STS [R16], R21 ;  /* 0x0000001510007388 */ /* 0x004fe20000000800 */
[----:B------:R-:W-:Y:S06]  /*03f0*/  BAR.SYNC.DEFER_BLOCKING 0x0 ;  /* 0x0000000000007b1d */ /* 0x000fec0000010000 */
[----:B------:R-:W-:Y:S04]  /*0400*/  @!P5 LDS R26, [R12] ;  /* 0x000000000c1ad984 */ /* 0x000fe80000000800 */
[----:B------:R-:W0:Y:S04]  /*0410*/  @!P5 LDS R5, [R14] ;  /* 0x000000000e05d984 */ /* 0x000e280000000800 */
[----:B------:R-:W-:Y:S04]  /*0420*/  @!P3 LDS R28, [R12+0x4] ;  /* 0x000004000c1cb984 */ /* 0x000fe80000000800 */
[----:B------:R-:W1:Y:S04]  /*0430*/  @!P3 LDS R27, [R14+0x80] ;  /* 0x000080000e1bb984 */ /* 0x000e680000000800 */
[----:B------:R-:W-:Y:S04]  /*0440*/  @!P4 LDS R2, [R12+0x8] ;  /* 0x000008000c02c984 */ /* 0x000fe80000000800 */
[----:B------:R-:W2:Y:S04]  /*0450*/  @!P4 LDS R3, [R14+0x100] ;  /* 0x000100000e03c984 */ /* 0x000ea80000000800 */
[----:B------:R-:W-:Y:S04]  /*0460*/  @!P1 LDS R25, [R12+0xc] ;  /* 0x00000c000c199984 */ /* 0x000fe80000000800 */
[----:B------:R-:W3:Y:S04]  /*0470*/  @!P1 LDS R24, [R14+0x180] ;  /* 0x000180000e189984 */ /* 0x000ee80000000800 */
[----:B------:R-:W-:Y:S04]  /*0480*/  @!P2 LDS R22, [R12+0x10] ;  /* 0x000010000c16a984 */ /* 0x000fe80000000800 */
[----:B------:R-:W4:Y:S04]  /*0490*/  @!P2 LDS R23, [R14+0x200] ;  /* 0x000200000e17a984 */ /* 0x000f280000000800 */
[----:B------:R-:W-:Y:S01]  /*04a0*/  @!P0 LDS R4, [R12+0x14] ;  /* 0x000014000c048984 */ /* 0x000fe20000000800 */
[----:B0-----:R-:W-:-:S03]  /*04b0*/  @!P5 FADD R5, R26, R5 ;  /* 0x000000051a05d221 */ /* 0x001fc60000000000 */
[----:B------:R-:W-:Y:S01]  /*04c0*/  @!P6 LDS R20, [R12+0x18] ;  /* 0x000018000c14e984 */ /* 0x000fe20000000800 */
[----:B------:R-:W-:-:S03]  /*04d0*/  @!P5 FADD R0, R0, R5 ;  /* 0x000000050000d221 */ /* 0x000fc60000000000 */
[----:B------:R-:W-:Y:S01]  /*04e0*/  @!P6 LDS R21, [R14+0x300] ;  /* 0x000300000e15e984 */ /* 0x000fe20000000800 */
[----:B------:R-:W-:-:S03]  /*04f0*/  ISETP.LE.AND P5, PT, R6, UR5, PT ;  /* 0x0000000506007c0c */ /* 0x000fc6000bfa3270 */
[----:B------:R-:W0:Y:S01]  /*0500*/  @!P0 LDS R5, [R14+0x280] ;  /* 0x000280000e058984 */ /* 0x000e220000000800 */
[----:B------:R-:W-:Y:S01]  /*0510*/  UIADD3 UR5, UPT, UPT, UR4, -0x7, URZ ;  /* 0xfffffff904057890 */ /* 0x000fe2000fffe0ff */
[----:B-1----:R-:W-:-:S04]  /*0520*/  @!P3 FADD R27, R27, R28 ;  /* 0x0000001c1b1bb221 */ /* 0x002fc80000000000 */
[----:B------:R-:W-:Y:S01]  /*0530*/  @!P3 FADD R0, R0, R27 ;  /* 0x0000001b0000b221 */ /* 0x000fe20000000000 */
[----:B------:R-:W-:Y:S01]  /*0540*/  ISETP.LE.AND P3, PT, R6, UR5, PT ;  /* 0x0000000506007c0c */ /* 0x000fe2000bf63270 */
[----:B--2---:R-:W-:Y:S01]  /*0550*/  @!P4 FADD R27, R3, R2 ;  /* 0x00000002031bc221 */ /* 0x004fe20000000000 */
[----:B------:R-:W-:Y:S01]  /*0560*/  UIADD3 UR5, UPT, UPT, UR4, -0x6, URZ ;  /* 0xfffffffa04057890 */ /* 0x000fe2000fffe0ff */
[----:B------:R-:W-:Y:S04]  /*0570*/  @!P5 LDS R2, [R12+0x1c] ;  /* 0x00001c000c02d984 */ /* 0x000fe80000000800 */
[----:B------:R-:W1:Y:S01]  /*0580*/  @!P5 LDS R3, [R14+0x380] ;  /* 0x000380000e03d984 */ /* 0x000e620000000800 */
[----:B------:R-:W-:Y:S01]  /*0590*/  @!P4 FADD R0, R0, R27 ;  /* 0x0000001b0000c221 */ /* 0x000fe20000000000 */
[----:B---3--:R-:W-:Y:S01]  /*05a0*/  @!P1 FADD R25, R24, R25 ;  /* 0x0000001918199221 */ /* 0x008fe20000000000 */
[----:B------:R-:W-:Y:S01]  /*05b0*/  ISETP.LE.AND P4, PT, R6, UR5, PT ;  /* 0x0000000506007c0c */ /* 0x000fe2000bf83270 */
[----:B------:R-:W-:-:S02]  /*05c0*/  UIADD3 UR5, UPT, UPT, UR4, -0x5, URZ ;  /* 0xfffffffb04057890 */ /* 0x000fc4000fffe0ff */
[----:B------:R-:W-:Y:S01]  /*05d0*/  @!P1 FADD R0, R0, R25 ;  /* 0x0000001900009221 */ /* 0x000fe20000000000 */
[----:B------:R-:W-:Y:S01]  /*05e0*/  @!P3 LDS R24, [R12+0x20] ;  /* 0x000020000c18b984 */ /* 0x000fe20000000800 */
[----:B----4-:R-:W-:-:S03]  /*05f0*/  @!P2 FADD R23, R22, R23 ;  /* 0x000000171617a221 */ /* 0x010fc60000000000 */
[----:B------:R-:W2:Y:S01]  /*0600*/  @!P3 LDS R25, [R14+0x400] ;  /* 0x000400000e19b984 */ /* 0x000ea20000000800 */
[----:B------:R-:W-:Y:S01]  /*0610*/  @!P2 FADD R0, R0, R23 ;  /* 0x000000170000a221 */ /* 0x000fe20000000000 */
[----:B------:R-:W-:-:S03]  /*0620*/  ISETP.LE.AND P2, PT, R6, UR5, PT ;  /* 0x0000000506007c0c */ /* 0x000fc6000bf43270 */
[----:B------:R-:W-:Y:S04]  /*0630*/  @!P4 LDS R22, [R12+0x24] ;  /* 0x000024000c16c984 */ /* 0x000fe80000000800 */
[----:B------:R-:W3:Y:S01]  /*0640*/  @!P4 LDS R23, [R14+0x480] ;  /* 0x000480000e17c984 */ /* 0x000ee20000000800 */
[----:B------:R-:W-:Y:S01]  /*0650*/  UIADD3 UR5, UPT, UPT, UR4, -0x3, URZ ;  /* 0xfffffffd04057890 */ /* 0x000fe2000fffe0ff */
[----:B------:R-:W-:Y:S01]  /*0660*/  ISETP.LE.AND P1, PT, R6, UR6, PT ;  /* 0x0000000606007c0c */ /* 0x000fe2000bf23270 */
[----:B0-----:R-:W-:-:S04]  /*0670*/  @!P0 FADD R5, R5, R4 ;  /* 0x0000000405058221 */ /* 0x001fc80000000000 */
[----:B------:R-:W-:Y:S01]  /*0680*/  @!P0 FADD R0, R0, R5 ;  /* 0x0000000500008221 */ /* 0x000fe20000000000 */
[----:B------:R-:W-:Y:S02]  /*0690*/  @!P6 FADD R5, R21, R20 ;  /* 0x000000141505e221 */ /* 0x000fe40000000000 */
[----:B------:R-:W-:Y:S01]  /*06a0*/  @!P2 LDS R20, [R12+0x28] ;  /* 0x000028000c14a984 */ /* 0x000fe20000000800 */
[----:B------:R-:W-:-:S03]  /*06b0*/  UIADD3 UR6, UPT, UPT, UR4, -0x2, URZ ;  /* 0xfffffffe04067890 */ /* 0x000fc6000fffe0ff */
[----:B------:R-:W0:Y:S01]  /*06c0*/  @!P2 LDS R21, [R14+0x500] ;  /* 0x000500000e15a984 */ /* 0x000e220000000800 */
[----:B------:R-:W-:Y:S01]  /*06d0*/  ISETP.LE.AND P0, PT, R6, UR5, PT ;  /* 0x0000000506007c0c */ /* 0x000fe2000bf03270 */
[----:B------:R-:W-:Y:S01]  /*06e0*/  @!P6 FADD R0, R0, R5 ;  /* 0x000000050000e221 */ /* 0x000fe20000000000 */
[----:B------:R-:W-:Y:S01]  /*06f0*/  ISETP.LE.AND P6, PT, R6, UR6, PT ;  /* 0x0000000606007c0c */ /* 0x000fe2000bfc3270 */
[----:B-1----:R-:W-:Y:S01]  /*0700*/  @!P5 FADD R3, R3, R2 ;  /* 0x000000020303d221 */ /* 0x002fe20000000000 */
[----:B------:R-:W-:Y:S04]  /*0710*/  @!P1 LDS R5, [R12+0x2c] ;  /* 0x00002c000c059984 */ /* 0x000fe80000000800 */
[----:B------:R-:W1:Y:S01]  /*0720*/  @!P1 LDS R4, [R14+0x580] ;  /* 0x000580000e049984 */ /* 0x000e620000000800 */
[----:B------:R-:W-:Y:S01]  /*0730*/  @!P5 FADD R0, R0, R3 ;  /* 0x000000030000d221 */ /* 0x000fe20000000000 */
[----:B------:R-:W-:-:S03]  /*0740*/  UIADD3 UR5, UPT, UPT, UR4, -0x1, URZ ;  /* 0xffffffff04057890 */ /* 0x000fc6000fffe0ff */
[----:B------:R-:W-:Y:S04]  /*0750*/  @!P0 LDS R2, [R12+0x30] ;  /* 0x000030000c028984 */ /* 0x000fe80000000800 */
[----:B------:R-:W4:Y:S01]  /*0760*/  @!P0 LDS R3, [R14+0x600] ;  /* 0x000600000e038984 */ /* 0x000f220000000800 */
[----:B--2---:R-:W-:Y:S01]  /*0770*/  @!P3 FADD R27, R24, R25 ;  /* 0x00000019181bb221 */ /* 0x004fe20000000000 */
[----:B------:R-:W-:Y:S02]  /*0780*/  ISETP.LE.AND P5, PT, R6, UR5, PT ;  /* 0x0000000506007c0c */ /* 0x000fe4000bfa3270 */
[----:B------:R-:W-:Y:S04]  /*0790*/  @!P6 LDS R25, [R12+0x34] ;  /* 0x000034000c19e984 */ /* 0x000fe80000000800 */
[----:B------:R-:W2:Y:S01]  /*07a0*/  @!P6 LDS R24, [R14+0x680] ;  /* 0x000680000e18e984 */ /* 0x000ea20000000800 */
[----:B------:R-:W-:Y:S01]  /*07b0*/  @!P3 FADD R0, R0, R27 ;  /* 0x0000001b0000b221 */ /* 0x000fe20000000000 */
[----:B---3--:R-:W-:-:S04]  /*07c0*/  @!P4 FADD R23, R23, R22 ;  /* 0x000000161717c221 */ /* 0x008fc80000000000 */
[----:B------:R-:W-:Y:S01]  /*07d0*/  @!P4 FADD R0, R0, R23 ;  /* 0x000000170000c221 */ /* 0x000fe20000000000 */
[----:B------:R-:W-:Y:S01]  /*07e0*/  ISETP.LE.AND P4, PT, R6, UR4, PT ;  /* 0x0000000406007c0c */ /* 0x000fe2000bf83270 */
[----:B------:R-:W-:Y:S04]  /*07f0*/  @!P5 LDS R22, [R12+0x38] ;  /* 0x000038000c16d984 */ /* 0x000fe80000000800 */
[----:B------:R-:W3:Y:S01]  /*0800*/  @!P5 LDS R23, [R14+0x700] ;  /* 0x000700000e17d984 */ /* 0x000ee20000000800 */
[----:B------:R-:W-:Y:S01]  /*0810*/  UIADD3 UR5, UPT, UPT, UR4, 0x1, URZ ;  /* 0x0000000104057890 */ /* 0x000fe2000fffe0ff */
[----:B0-----:R-:W-:Y:S01]  /*0820*/  @!P2 FADD R21, R21, R20 ;  /* 0x000000141515a221 */ /* 0x001fe20000000000 */
[----:B------:R-:W-:-:S03]  /*0830*/  UIADD3 UR6, UPT, UPT, UR4, 0x2, URZ ;  /* 0x0000000204067890 */ /* 0x000fc6000fffe0ff */
[----:B------:R-:W-:Y:S01]  /*0840*/  @!P2 FADD R0, R0, R21 ;  /* 0x000000150000a221 */ /* 0x000fe20000000000 */
[C---:B------:R-:W-:Y:S01]  /*0850*/  ISETP.LE.AND P3, PT, R6.reuse, UR5, PT ;  /* 0x0000000506007c0c */ /* 0x040fe2000bf63270 */
[----:B------:R-:W-:Y:S01]  /*0860*/  @!P4 LDS R21, [R12+0x3c] ;  /* 0x00003c000c15c984 */ /* 0x000fe20000000800 */
[----:B------:R-:W-:-:S03]  /*0870*/  ISETP.LE.AND P2, PT, R6, UR6, PT ;  /* 0x0000000606007c0c */ /* 0x000fc6000bf43270 */
[----:B------:R-:W0:Y:S01]  /*0880*/  @!P4 LDS R20, [R14+0x780] ;  /* 0x000780000e14c984 */ /* 0x000e220000000800 */
[----:B-1----:R-:W-:Y:S01]  /*0890*/  @!P1 FADD R5, R4, R5 ;  /* 0x0000000504059221 */ /* 0x002fe20000000000 */
[----:B------:R-:W-:Y:S02]  /*08a0*/  UIADD3 UR5, UPT, UPT, UR4, 0x3, URZ ;  /* 0x0000000304057890 */ /* 0x000fe4000fffe0ff */
[----:B------:R-:W-:Y:S01]  /*08b0*/  UIADD3 UR6, UPT, UPT, UR4, 0x4, URZ ;  /* 0x0000000404067890 */ /* 0x000fe2000fffe0ff */
[----:B------:R-:W-:Y:S01]  /*08c0*/  @!P1 FADD R0, R0, R5 ;  /* 0x0000000500009221 */ /* 0x000fe20000000000 */
[----:B----4-:R-:W-:Y:S02]  /*08d0*/  @!P0 FADD R5, R2, R3 ;  /* 0x0000000302058221 */ /* 0x010fe40000000000 */
[----:B------:R-:W-:Y:S01]  /*08e0*/  ISETP.LE.AND P1, PT, R6, UR5, PT ;  /* 0x0000000506007c0c */ /* 0x000fe2000bf23270 */
[----:B------:R-:W-:Y:S04]  /*08f0*/  @!P3 LDS R3, [R12+0x40] ;  /* 0x000040000c03b984 */ /* 0x000fe80000000800 */
[----:B------:R-:W1:Y:S01]  /*0900*/  @!P3 LDS R2, [R14+0x800] ;  /* 0x000800000e02b984 */ /* 0x000e620000000800 */
[----:B------:R-:W-:Y:S01]  /*0910*/  @!P0 FADD R0, R0, R5 ;  /* 0x0000000500008221 */ /* 0x000fe20000000000 */
[----:B--2---:R-:W-:Y:S01]  /*0920*/  @!P6 FADD R5, R24, R25 ;  /* 0x000000191805e221 */ /* 0x004fe20000000000 */
[----:B------:R-:W-:Y:S01]  /*0930*/  ISETP.LE.AND P0, PT, R6, UR6, PT ;  /* 0x0000000606007c0c */ /* 0x000fe2000bf03270 */
[----:B------:R-:W-:Y:S04]  /*0940*/  @!P2 LDS R24, [R12+0x44] ;  /* 0x000044000c18a984 */ /* 0x000fe80000000800 */
[----:B------:R-:W2:Y:S01]  /*0950*/  @!P2 LDS R25, [R14+0x880] ;  /* 0x000880000e19a984 */ /* 0x000ea20000000800 */
[----:B------:R-:W-:Y:S01]  /*0960*/  UIADD3 UR5, UPT, UPT, UR4, 0x5, URZ ;  /* 0x0000000504057890 */ /* 0x000fe2000fffe0ff */
[----:B------:R-:W-:-:S02]  /*0970*/  @!P6 FADD R0, R0, R5 ;  /* 0x000000050000e221 */ /* 0x000fc40000000000 */
[----:B------:R-:W-:Y:S04]  /*0980*/  @!P1 LDS R4, [R12+0x48] ;  /* 0x000048000c049984 */ /* 0x000fe80000000800 */
[----:B------:R-:W4:Y:S01]  /*0990*/  @!P1 LDS R5, [R14+0x900] ;  /* 0x000900000e059984 */ /* 0x000f220000000800 */
[----:B---3--:R-:W-:Y:S01]  /*09a0*/  @!P5 FADD R27, R23, R22 ;  /* 0x00000016171bd221 */ /* 0x008fe20000000000 */
[----:B------:R-:W-:Y:S02]  /*09b0*/  ISETP.LE.AND P6, PT, R6, UR5, PT ;  /* 0x0000000506007c0c */ /* 0x000fe4000bfc3270 */
[----:B------:R-:W-:Y:S04]  /*09c0*/  @!P0 LDS R22, [R12+0x4c] ;  /* 0x00004c000c168984 */ /* 0x000fe80000000800 */
[----:B------:R-:W3:Y:S01]  /*09d0*/  @!P0 LDS R23, [R14+0x980] ;  /* 0x000980000e178984 */ /* 0x000ee20000000800 */
[----:B------:R-:W-:Y:S01]  /*09e0*/  UIADD3 UR5, UPT, UPT, UR4, 0x6, URZ ;  /* 0x0000000604057890 */ /* 0x000fe2000fffe0ff */
[----:B------:R-:W-:Y:S01]  /*09f0*/  @!P5 FADD R0, R0, R27 ;  /* 0x0000001b0000d221 */ /* 0x000fe20000000000 */
[----:B0-----:R-:W-:-:S04]  /*0a00*/  @!P4 FADD R27, R20, R21 ;  /* 0x00000015141bc221 */ /* 0x001fc80000000000 */
[----:B------:R-:W-:Y:S04]  /*0a10*/  @!P6 LDS R20, [R12+0x50] ;  /* 0x000050000c14e984 */ /* 0x000fe80000000800 */
[----:B------:R-:W0:Y:S01]  /*0a20*/  @!P6 LDS R21, [R14+0xa00] ;  /* 0x000a00000e15e984 */ /* 0x000e220000000800 */
[----:B------:R-:W-:Y:S01]  /*0a30*/  ISETP.LE.AND P5, PT, R6, UR5, PT ;  /* 0x0000000506007c0c */ /* 0x000fe2000bfa3270 */
[----:B------:R-:W-:Y:S01]  /*0a40*/  UIADD3 UR5, UPT, UPT, UR4, 0x7, URZ ;  /* 0x0000000704057890 */ /* 0x000fe2000fffe0ff */
[----:B------:R-:W-:Y:S01]  /*0a50*/  @!P4 FADD R0, R0, R27 ;  /* 0x0000001b0000c221 */ /* 0x000fe20000000000 */
[----:B------:R-:W-:Y:S01]  /*0a60*/  UIADD3 UR6, UPT, UPT, UR4, 0x8, URZ ;  /* 0x0000000804067890 */ /* 0x000fe2000fffe0ff */
[----:B-1----:R-:W-:-:S03]  /*0a70*/  @!P3 FADD R3, R3, R2 ;  /* 0x000000020303b221 */ /* 0x002fc60000000000 */
[----:B------:R-:W-:Y:S01]  /*0a80*/  ISETP.LE.AND P4, PT, R6, UR5, PT ;  /* 0x0000000506007c0c */ /* 0x000fe2000bf83270 */
[----:B------:R-:W-:Y:S01]  /*0a90*/  @!P3 FADD R0, R0, R3 ;  /* 0x000000030000b221 */ /* 0x000fe20000000000 */
[----:B------:R-:W-:Y:S01]  /*0aa0*/  UIADD3 UR5, UPT, UPT, UR4, 0x9, URZ ;  /* 0x0000000904057890 */ /* 0x000fe2000fffe0ff */
[----:B------:R-:W-:Y:S01]  /*0ab0*/  ISETP.LE.AND P3, PT, R6, UR6, PT ;  /* 0x0000000606007c0c */ /* 0x000fe2000bf63270 */
[----:B--2---:R-:W-:Y:S02]  /*0ac0*/  @!P2 FADD R3, R25, R24 ;  /* 0x000000181903a221 */ /* 0x004fe40000000000 */
[----:B------:R-:W-:Y:S02]  /*0ad0*/  @!P5 LDS R25, [R12+0x54] ;  /* 0x000054000c19d984 */ /* 0x000fe40000000800 */
[----:B------:R-:W-:Y:S02]  /*0ae0*/  @!P2 FADD R0, R0, R3 ;  /* 0x000000030000a221 */ /* 0x000fe40000000000 */
[----:B------:R-:W1:Y:S01]  /*0af0*/  @!P5 LDS R24, [R14+0xa80] ;  /* 0x000a80000e18d984 */ /* 0x000e620000000800 */
[----:B------:R-:W-:Y:S01]  /*0b00*/  ISETP.LE.AND P2, PT, R6, UR5, PT ;  /* 0x0000000506007c0c */ /* 0x000fe2000bf43270 */
[----:B------:R-:W-:Y:S01]  /*0b10*/  UIADD3 UR6, UPT, UPT, UR4, 0xa, URZ ;  /* 0x0000000a04067890 */ /* 0x000fe2000fffe0ff */
[----:B----4-:R-:W-:Y:S01]  /*0b20*/  @!P1 FADD R5, R5, R4 ;  /* 0x0000000405059221 */ /* 0x010fe20000000000 */
[----:B------:R-:W-:Y:S04]  /*0b30*/  @!P4 LDS R3, [R12+0x58] ;  /* 0x000058000c03c984 */ /* 0x000fe80000000800 */
[----:B------:R-:W2:Y:S01]  /*0b40*/  @!P4 LDS R2, [R14+0xb00] ;  /* 0x000b00000e02c984 */ /* 0x000ea20000000800 */
[----:B------:R-:W-:Y:S01]  /*0b50*/  @!P1 FADD R0, R0, R5 ;  /* 0x0000000500009221 */ /* 0x000fe20000000000 */
[----:B---3--:R-:W-:Y:S01]  /*0b60*/  @!P0 FADD R5, R23, R22 ;  /* 0x0000001617058221 */ /* 0x008fe20000000000 */
[----:B------:R-:W-:Y:S01]  /*0b70*/  ISETP.LE.AND P1, PT, R6, UR6, PT ;  /* 0x0000000606007c0c */ /* 0x000fe2000bf23270 */
[----:B------:R-:W-:Y:S01]  /*0b80*/  @!P3 LDS R22, [R12+0x5c] ;  /* 0x00005c000c16b984 */ /* 0x000fe20000000800 */
[----:B------:R-:W-:-:S03]  /*0b90*/  UIADD3 UR5, UPT, UPT, UR4, 0xb, URZ ;  /* 0x0000000b04057890 */ /* 0x000fc6000fffe0ff */
[----:B------:R-:W3:Y:S01]  /*0ba0*/  @!P3 LDS R23, [R14+0xb80] ;  /* 0x000b80000e17b984 */ /* 0x000ee20000000800 */
[----:B------:R-:W-:-:S03]  /*0bb0*/  @!P0 FADD R0, R0, R5 ;  /* 0x0000000500008221 */ /* 0x000fc60000000000 */
[----:B------:R-:W-:Y:S04]  /*0bc0*/  @!P2 LDS R26, [R12+0x60] ;  /* 0x000060000c1aa984 */ /* 0x000fe80000000800 */
[----:B------:R-:W4:Y:S01]  /*0bd0*/  @!P2 LDS R27, [R14+0xc00] ;  /* 0x000c00000e1ba984 */ /* 0x000f220000000800 */
[----:B------:R-:W-:Y:S01]  /*0be0*/  ISETP.LE.AND P0, PT, R6, UR5, PT ;  /* 0x0000000506007c0c */ /* 0x000fe2000bf03270 */
[----:B0-----:R-:W-:Y:S02]  /*0bf0*/  @!P6 FADD R5, R20, R21 ;  /* 0x000000151405e221 */ /* 0x001fe40000000000 */
[----:B------:R-:W-:Y:S04]  /*0c00*/  @!P1 LDS R20, [R12+0x64] ;  /* 0x000064000c149984 */ /* 0x000fe80000000800 */
[----:B------:R-:W0:Y:S01]  /*0c10*/  @!P1 LDS R21, [R14+0xc80] ;  /* 0x000c80000e159984 */ /* 0x000e220000000800 */
[----:B------:R-:W-:-:S05]  /*0c20*/  @!P6 FADD R0, R0, R5 ;  /* 0x000000050000e221 */ /* 0x000fca0000000000 */
[----:B------:R-:W-:Y:S04]  /*0c30*/  @!P0 LDS R4, [R12+0x68] ;  /* 0x000068000c048984 */ /* 0x000fe80000000800 */
[----:B------:R-:W5:Y:S01]  /*0c40*/  @!P0 LDS R5, [R14+0xd00] ;  /* 0x000d00000e058984 */ /* 0x000f620000000800 */
[----:B------:R-:W-:Y:S01]  /*0c50*/  UIADD3 UR5, UPT, UPT, UR4, 0xc, URZ ;  /* 0x0000000c04057890 */ /* 0x000fe2000fffe0ff */
[----:B-1----:R-:W-:Y:S01]  /*0c60*/  @!P5 FADD R25, R24, R25 ;  /* 0x000000191819d221 */ /* 0x002fe20000000000 */
[----:B------:R-:W-:-:S03]  /*0c70*/  UIADD3 UR6, UPT, UPT, UR4, 0xd, URZ ;  /* 0x0000000d04067890 */ /* 0x000fc6000fffe0ff */
[----:B------:R-:W-:Y:S01]  /*0c80*/  @!P5 FADD R0, R0, R25 ;  /* 0x000000190000d221 */ /* 0x000fe20000000000 */
[----:B------:R-:W-:Y:S01]  /*0c90*/  ISETP.LE.AND P5, PT, R6, UR5, PT ;  /* 0x0000000506007c0c */ /* 0x000fe2000bfa3270 */
[----:B------:R-:W-:Y:S01]  /*0ca0*/  UIADD3 UR5, UPT, UPT, UR4, 0xe, URZ ;  /* 0x0000000e04057890 */ /* 0x000fe2000fffe0ff */
[----:B--2---:R-:W-:Y:S01]  /*0cb0*/  @!P4 FADD R3, R2, R3 ;  /* 0x000000030203c221 */ /* 0x004fe20000000000 */
[----:B------:R-:W-:Y:S01]  /*0cc0*/  ISETP.LE.AND P6, PT, R6, UR6, PT ;  /* 0x0000000606007c0c */ /* 0x000fe2000bfc3270 */
[----:B------:R-:W-:Y:S02]  /*0cd0*/  UIADD3 UR6, UPT, UPT, UR4, 0xf, URZ ;  /* 0x0000000f04067890 */ /* 0x000fe4000fffe0ff */
[----:B------:R-:W-:Y:S01]  /*0ce0*/  @!P4 FADD R0, R0, R3 ;  /* 0x000000030000c221 */ /* 0x000fe20000000000 */
[----:B---3--:R-:W-:Y:S01]  /*0cf0*/  @!P3 FADD R23, R23, R22 ;  /* 0x000000161717b221 */ /* 0x008fe20000000000 */
[----:B------:R-:W-:Y:S01]  /*0d00*/  ISETP.LE.AND P4, PT, R6, UR5, PT ;  /* 0x0000000506007c0c */ /* 0x000fe2000bf83270 */
[----:B------:R-:W-:-:S02]  /*0d10*/  UIADD3 UR5, UPT, UPT, UR4, 0x10, URZ ;  /* 0x0000001004057890 */ /* 0x000fc4000fffe0ff */
[----:B------:R-:W-:Y:S01]  /*0d20*/  @!P3 FADD R0, R0, R23 ;  /* 0x000000170000b221 */ /* 0x000fe20000000000 */
[----:B------:R-:W-:Y:S01]  /*0d30*/  ISETP.LE.AND P3, PT, R6, UR6, PT ;  /* 0x0000000606007c0c */ /* 0x000fe2000bf63270 */
[----:B------:R-:W-:Y:S01]  /*0d40*/  @!P5 LDS R2, [R12+0x6c] ;  /* 0x00006c000c02d984 */ /* 0x000fe20000000800 */
[----:B----4-:R-:W-:-:S03]  /*0d50*/  @!P2 FADD R27, R26, R27 ;  /* 0x0000001b1a1ba221 */ /* 0x010fc60000000000 */
[----:B------:R-:W1:Y:S01]  /*0d60*/  @!P5 LDS R3, [R14+0xd80] ;  /* 0x000d80000e03d984 */ /* 0x000e620000000800 */
[----:B------:R-:W-:Y:S01]  /*0d70*/  @!P2 FADD R0, R0, R27 ;  /* 0x0000001b0000a221 */ /* 0x000fe20000000000 */
[----:B------:R-:W-:Y:S02]  /*0d80*/  ISETP.LE.AND P2, PT, R6, UR5, PT ;  /* 0x0000000506007c0c */ /* 0x000fe4000bf43270 */
[----:B------:R-:W-:Y:S01]  /*0d90*/  @!P6 LDS R22, [R12+0x70] ;  /* 0x000070000c16e984 */ /* 0x000fe20000000800 */
[----:B0-----:R-:W-:-:S03]  /*0da0*/  @!P1 FADD R25, R21, R20 ;  /* 0x0000001415199221 */ /* 0x001fc60000000000 */
[----:B------:R-:W0:Y:S04]  /*0db0*/  @!P6 LDS R23, [R14+0xe00] ;  /* 0x000e00000e17e984 */ /* 0x000e280000000800 */
[----:B------:R-:W-:Y:S01]  /*0dc0*/  @!P4 LDS R20, [R12+0x74] ;  /* 0x000074000c14c984 */ /* 0x000fe20000000800 */
[----:B------:R-:W-:-:S03]  /*0dd0*/  @!P1 FADD R0, R0, R25 ;  /* 0x0000001900009221 */ /* 0x000fc60000000000 */
[----:B------:R-:W2:Y:S01]  /*0de0*/  @!P4 LDS R21, [R14+0xe80] ;  /* 0x000e80000e15c984 */ /* 0x000ea20000000800 */
[----:B-----5:R-:W-:-:S03]  /*0df0*/  @!P0 FADD R27, R5, R4 ;  /* 0x00000004051b8221 */ /* 0x020fc60000000000 */
[----:B------:R-:W-:Y:S04]  /*0e00*/  @!P3 LDS R25, [R12+0x78] ;  /* 0x000078000c19b984 */ /* 0x000fe80000000800 */
[----:B------:R-:W3:Y:S04]  /*0e10*/  @!P3 LDS R24, [R14+0xf00] ;  /* 0x000f00000e18b984 */ /* 0x000ee80000000800 */
[----:B------:R-:W-:Y:S04]  /*0e20*/  @!P2 LDS R5, [R12+0x7c] ;  /* 0x00007c000c05a984 */ /* 0x000fe80000000800 */
[----:B------:R-:W4:Y:S01]  /*0e30*/  @!P2 LDS R4, [R14+0xf80] ;  /* 0x000f80000e04a984 */ /* 0x000f220000000800 */
[----:B------:R-:W-:Y:S01]  /*0e40*/  @!P0 FADD R0, R0, R27 ;  /* 0x0000001b00008221 */ /* 0x000fe20000000000 */
[----:B------:R-:W-:Y:S01]  /*0e50*/  IADD3 R18, PT, PT, R18, 0x1, RZ ;  /* 0x0000000112127810 */ /* 0x000fe20007ffe0ff */
[----:B-1----:R-:W-:-:S03]  /*0e60*/  @!P5 FADD R3, R3, R2 ;  /* 0x000000020303d221 */ /* 0x002fc60000000000 */
[----:B------:R-:W-:Y:S01]  /*0e70*/  ISETP.NE.AND P0, PT, R18, RZ, PT ;  /* 0x000000ff1200720c */ /* 0x000fe20003f05270 */
[----:B------:R-:W-:Y:S01]  /*0e80*/  @!P5 FADD R0, R0, R3 ;  /* 0x000000030000d221 */ /* 0x000fe20000000000 */
[----:B0-----:R-:W-:-:S04]  /*0e90*/  @!P6 FADD R23, R22, R23 ;  /* 0x000000171617e221 */ /* 0x001fc80000000000 */
[----:B------:R-:W-:Y:S01]  /*0ea0*/  @!P6 FADD R0, R0, R23 ;  /* 0x000000170000e221 */ /* 0x000fe20000000000 */
[----:B--2---:R-:W-:-:S04]  /*0eb0*/  @!P4 FADD R21, R21, R20 ;  /* 0x000000141515c221 */ /* 0x004fc80000000000 */
[----:B------:R-:W-:Y:S01]  /*0ec0*/  @!P4 FADD R0, R0, R21 ;  /* 0x000000150000c221 */ /* 0x000fe20000000000 */
[----:B---3--:R-:W-:Y:S01]  /*0ed0*/  @!P3 FADD R25, R24, R25 ;  /* 0x000000191819b221 */ /* 0x008fe20000000000 */
[----:B------:R-:W-:-:S03]  /*0ee0*/  UIADD3 UR4, UPT, UPT, UR4, 0x20, URZ ;  /* 0x0000002004047890 */ /* 0x000fc6000fffe0ff */
[----:B------:R-:W-:Y:S01]  /*0ef0*/  @!P3 FADD R0, R0, R25 ;  /* 0x000000190000b221 */ /* 0x000fe20000000000 */
[----:B----4-:R-:W-:Y:S01]  /*0f00*/  @!P2 FADD R5, R4, R5 ;  /* 0x000000050405a221 */ /* 0x010fe20000000000 */
[----:B------:R-:W-:Y:S02]  /*0f10*/  IADD3 R19, PT, PT, R19, 0x20, RZ ;  /* 0x0000002013137810 */ /* 0x000fe40007ffe0ff */
[----:B------:R-:W-:Y:S01]  /*0f20*/  IADD3 R11, PT, PT, R11, 0x20, RZ ;  /* 0x000000200b0b7810 */ /* 0x000fe20007ffe0ff */
[----:B------:R-:W-:Y:S01]  /*0f30*/  @!P2 FADD R0, R0, R5 ;  /* 0x000000050000a221 */ /* 0x000fe20000000000 */
[----:B------:R-:W-:Y:S02]  /*0f40*/  LEA R13, R6, R13, 0x5 ;  /* 0x0000000d060d7211 */ /* 0x000fe400078e28ff */
[----:B------:R-:W-:Y:S01]  /*0f50*/  IADD3 R15, PT, PT, R15, 0x20, RZ ;  /* 0x000000200f0f7810 */ /* 0x000fe20007ffe0ff */
[----:B------:R-:W-:Y:S06]  /*0f60*/  BAR.SYNC.DEFER_BLOCKING 0x0 ;  /* 0x0000000000007b1d */ /* 0x000fec0000010000 */
[----:B------:R-:W-:Y:S05]  /*0f70*/  @P0 BRA `(.L_x_1) ;  /* 0xfffffff000a40947 */ /* 0x000fea000383ffff */
.L_x_0:
[----:B------:R-:W-:-:S13]  /*0f80*/  ISETP.GE.AND P0, PT, R9, R6, PT ;  /* 0x000000060900720c */ /* 0x000fda0003f06270 */
[----:B------:R-:W-:Y:S05]  /*0f90*/  @P0 EXIT ;  /* 0x000000000000094d */ /* 0x000fea0003800000 */
[----:B------:R-:W0:Y:S01]  /*0fa0*/  LDC.64 R2, c[0x0][0x390] ;  /* 0x0000e400ff027b82 */ /* 0x000e220000000a00 */
[----:B------:R-:W-:-:S04]  /*0fb0*/  IMAD R7, R7, R6, R8 ;  /* 0x0000000607077224 */ /* 0x000fc800078e0208 */
[----:B0-----:R-:W-:-:S05]  /*0fc0*/  IMAD.WIDE R2, R7, 0x4, R2 ;  /* 0x0000000407027825 */ /* 0x001fca00078e0202 */
[----:B------:R-:W-:Y:S01]  /*0fd0*/  STG.E desc[UR8][R2.64], R0 ;  /* 0x0000000002007986 */ /* 0x000fe2000c101908 */
[----:B------:R-:W-:Y:S05]  /*0fe0*/  EXIT ;  /* 0x000000000000794d */ /* 0x000fea0003800000 */
.L_x_2:
[----:B------:R-:W-:-:S00]  /*0ff0*/  BRA `(.L_x_2) ;  /* 0xfffffffc00fc7947 */ /* 0x000fc0000383ffff */
[----:B------:R-:W-:-:S00]  /*1000*/  NOP ;  /* 0x0000000000007918 */ /* 0x000fc00000000000 */
[----:B------:R-:W-:-:S00]  /*1010*/  NOP ;  /* 0x0000000000007918 */ /* 0x000fc00000000000 */
[----:B------:R-:W-:-:S00]  /*1020*/  NOP ;  /* 0x0000000000007918 */ /* 0x000fc00000000000 */
[----:B------:R-:W-:-:S00]  /*1030*/  NOP ;  /* 0x0000000000007918 */ /* 0x000fc00000000000 */
[----:B------:R-:W-:-:S00]  /*1040*/  NOP ;  /* 0x0000000000007918 */ /* 0x000fc00000000000 */
[----:B------:R-:W-:-:S00]  /*1050*/  NOP ;  /* 0x0000000000007918 */ /* 0x000fc00000000000 */
[----:B------:R-:W-:-:S00]  /*1060*/  NOP ;  /* 0x0000000000007918 */ /* 0x000fc00000000000 */
[----:B------:R-:W-:-:S00]  /*1070*/  NOP ;  /* 0x0000000000007918 */ /* 0x000fc00000000000 */
.L_x_3:


//--------------------- .nv.shared._Z22sq_mat_mul_kernel_optiPfS_S_i --------------------------
	.section	.nv.shared._Z22sq_mat_mul_kernel_optiPfS_S_i,"aw",@nobits
	.sectionflags	@""
	.align	4
.nv.shared._Z22sq_mat_mul_kernel_optiPfS_S_i:
	.zero		9216


//--------------------- .nv.shared.reserved.0     --------------------------
	.section	.nv.shared.reserved.0,"aw",@nobits
	.weak		__nv_reservedSMEM_offset_0_alias
	.size		__nv_reservedSMEM_offset_0_alias, 0, 64
	.other		__nv_reservedSMEM_offset_0_alias,@"STO_CUDA_RESERVED_SHARED STV_DEFAULT"
__nv_reservedSMEM_offset_0_alias:
	.zero		0
	.zero		64


//--------------------- .nv.constant0._Z22sq_mat_mul_kernel_optiPfS_S_i --------------------------
	.section	.nv.constant0._Z22sq_mat_mul_kernel_optiPfS_S_i,"a",@progbits
	.sectionflags	@""
	.align	4
.nv.constant0._Z22sq_mat_mul_kernel_optiPfS_S_i:
	.zero		924


//--------------------- SYMBOLS --------------------------

	.type		.nv.reservedSmem.offset0,@object
	.size		.nv.reservedSmem.offset0,0x4
	.type		.nv.reservedSmem.cap,@object
	.size		.nv.reservedSmem.cap,0x4
